	.headerflags	@"EF_CUDA_TEXMODE_UNIFIED EF_CUDA_64BIT_ADDRESS EF_CUDA_ACCELERATORS EF_CUDA_SM90 EF_CUDA_VIRTUAL_SM(EF_CUDA_SM90)"
	.elftype	@"ET_EXEC"


//--------------------- .nv.info                  --------------------------
	.section	.nv.info,"",@"SHT_CUDA_INFO"
	.align	4


	//----- nvinfo : EIATTR_REGCOUNT
	.align		4
        /*0000*/ 	.byte	0x04, 0x2f
        /*0002*/ 	.short	(.L_3 - .L_2)
	.align		4
.L_2:
        /*0004*/ 	.word	index@(triton_poi_fused__native_batch_norm_legit_no_training_relu_108)
        /*0008*/ 	.word	0x00000016


	//----- nvinfo : EIATTR_MIN_STACK_SIZE
	.align		4
.L_3:
        /*000c*/ 	.byte	0x04, 0x12
        /*000e*/ 	.short	(.L_5 - .L_4)
	.align		4
.L_4:
        /*0010*/ 	.word	index@(triton_poi_fused__native_batch_norm_legit_no_training_relu_108)
        /*0014*/ 	.word	0x00000000


	//----- nvinfo : EIATTR_FRAME_SIZE
	.align		4
.L_5:
        /*0018*/ 	.byte	0x04, 0x11
        /*001a*/ 	.short	(.L_7 - .L_6)
	.align		4
.L_6:
        /*001c*/ 	.word	index@(triton_poi_fused__native_batch_norm_legit_no_training_relu_108)
        /*0020*/ 	.word	0x00000000


	//----- nvinfo : EIATTR_MIN_STACK_SIZE
	.align		4
.L_7:
        /*0024*/ 	.byte	0x04, 0x12
        /*0026*/ 	.short	(.L_9 - .L_8)
	.align		4
.L_8:
        /*0028*/ 	.word	index@(triton_poi_fused__native_batch_norm_legit_no_training_relu_108)
        /*002c*/ 	.word	0x00000000
.L_9:


//--------------------- .nv.info.triton_poi_fused__native_batch_norm_legit_no_training_relu_108 --------------------------
	.section	.nv.info.triton_poi_fused__native_batch_norm_legit_no_training_relu_108,"",@"SHT_CUDA_INFO"
	.sectionflags	@""
	.align	4


	//----- nvinfo : EIATTR_CUDA_API_VERSION
	.align		4
        /*0000*/ 	.byte	0x04, 0x37
        /*0002*/ 	.short	(.L_11 - .L_10)
.L_10:
        /*0004*/ 	.word	0x0000007c


	//----- nvinfo : EIATTR_KPARAM_INFO
	.align		4
.L_11:
        /*0008*/ 	.byte	0x04, 0x17
        /*000a*/ 	.short	(.L_13 - .L_12)
.L_12:
        /*000c*/ 	.word	0x00000000
        /*0010*/ 	.short	0x0006
        /*0012*/ 	.short	0x0030
        /*0014*/ 	.byte	0x00, 0xf0, 0x11, 0x00


	//----- nvinfo : EIATTR_KPARAM_INFO
	.align		4
.L_13:
        /*0018*/ 	.byte	0x04, 0x17
        /*001a*/ 	.short	(.L_15 - .L_14)
.L_14:
        /*001c*/ 	.word	0x00000000
        /*0020*/ 	.short	0x0005
        /*0022*/ 	.short	0x0028
        /*0024*/ 	.byte	0x00, 0xf4, 0x21, 0x00


	//----- nvinfo : EIATTR_KPARAM_INFO
	.align		4
.L_15:
        /*0028*/ 	.byte	0x04, 0x17
        /*002a*/ 	.short	(.L_17 - .L_16)
.L_16:
        /*002c*/ 	.word	0x00000000
        /*0030*/ 	.short	0x0004
        /*0032*/ 	.short	0x0020
        /*0034*/ 	.byte	0x00, 0xf4, 0x21, 0x00


	//----- nvinfo : EIATTR_KPARAM_INFO
	.align		4
.L_17:
        /*0038*/ 	.byte	0x04, 0x17
        /*003a*/ 	.short	(.L_19 - .L_18)
.L_18:
        /*003c*/ 	.word	0x00000000
        /*0040*/ 	.short	0x0003
        /*0042*/ 	.short	0x0018
        /*0044*/ 	.byte	0x00, 0xf4, 0x21, 0x00


	//----- nvinfo : EIATTR_KPARAM_INFO
	.align		4
.L_19:
        /*0048*/ 	.byte	0x04, 0x17
        /*004a*/ 	.short	(.L_21 - .L_20)
.L_20:
        /*004c*/ 	.word	0x00000000
        /*0050*/ 	.short	0x0002
        /*0052*/ 	.short	0x0010
        /*0054*/ 	.byte	0x00, 0xf4, 0x21, 0x00


	//----- nvinfo : EIATTR_KPARAM_INFO
	.align		4
.L_21:
        /*0058*/ 	.byte	0x04, 0x17
        /*005a*/ 	.short	(.L_23 - .L_22)
.L_22:
        /*005c*/ 	.word	0x00000000
        /*0060*/ 	.short	0x0001
        /*0062*/ 	.short	0x0008
        /*0064*/ 	.byte	0x00, 0xf4, 0x21, 0x00


	//----- nvinfo : EIATTR_KPARAM_INFO
	.align		4
.L_23:
        /*0068*/ 	.byte	0x04, 0x17
        /*006a*/ 	.short	(.L_25 - .L_24)
.L_24:
        /*006c*/ 	.word	0x00000000
        /*0070*/ 	.short	0x0000
        /*0072*/ 	.short	0x0000
        /*0074*/ 	.byte	0x00, 0xf4, 0x21, 0x00


	//----- nvinfo : EIATTR_SPARSE_MMA_MASK
	.align		4
.L_25:
        /*0078*/ 	.byte	0x03, 0x50
        /*007a*/ 	.short	0x0000


	//----- nvinfo : EIATTR_MAXREG_COUNT
	.align		4
        /*007c*/ 	.byte	0x03, 0x1b
        /*007e*/ 	.short	0x00ff


	//----- nvinfo : EIATTR_EXIT_INSTR_OFFSETS
	.align		4
        /*0080*/ 	.byte	0x04, 0x1c
        /*0082*/ 	.short	(.L_27 - .L_26)


	//   ....[0]....
.L_26:
        /*0084*/ 	.word	0x00000490


	//   ....[1]....
        /*0088*/ 	.word	0x000004b0


	//----- nvinfo : EIATTR_REQNTID
	.align		4
.L_27:
        /*008c*/ 	.byte	0x04, 0x10
        /*008e*/ 	.short	(.L_29 - .L_28)
.L_28:
        /*0090*/ 	.word	0x00000080
        /*0094*/ 	.word	0x00000001
        /*0098*/ 	.word	0x00000001


	//----- nvinfo : EIATTR_CBANK_PARAM_SIZE
	.align		4
.L_29:
        /*009c*/ 	.byte	0x03, 0x19
        /*009e*/ 	.short	0x0034


	//----- nvinfo : EIATTR_PARAM_CBANK
	.align		4
        /*00a0*/ 	.byte	0x04, 0x0a
        /*00a2*/ 	.short	(.L_31 - .L_30)
	.align		4
.L_30:
        /*00a4*/ 	.word	index@(.nv.constant0.triton_poi_fused__native_batch_norm_legit_no_training_relu_108)
        /*00a8*/ 	.short	0x0210
        /*00aa*/ 	.short	0x0034


	//----- nvinfo : EIATTR_SW_WAR
	.align		4
.L_31:
        /*00ac*/ 	.byte	0x04, 0x36
        /*00ae*/ 	.short	(.L_33 - .L_32)
.L_32:
        /*00b0*/ 	.word	0x00000008
.L_33:


//--------------------- .nv.callgraph             --------------------------
	.section	.nv.callgraph,"",@"SHT_CUDA_CALLGRAPH"
	.align	4
	.sectionentsize	8
	.align		4
        /*0000*/ 	.word	0x00000000
	.align		4
        /*0004*/ 	.word	0xffffffff
	.align		4
        /*0008*/ 	.word	0x00000000
	.align		4
        /*000c*/ 	.word	0xfffffffe
	.align		4
        /*0010*/ 	.word	0x00000000
	.align		4
        /*0014*/ 	.word	0xfffffffd
	.align		4
        /*0018*/ 	.word	0x00000000
	.align		4
        /*001c*/ 	.word	0xfffffffc


//--------------------- .nv.constant4             --------------------------
	.section	.nv.constant4,"a",@progbits
	.align	8
	.align		8
.nv.constant4:
        /*0000*/ 	.dword	_$_str
	.align		8
        /*0008*/ 	.dword	_$_str_$_2


//--------------------- .text.triton_poi_fused__native_batch_norm_legit_no_training_relu_108 --------------------------
	.section	.text.triton_poi_fused__native_batch_norm_legit_no_training_relu_108,"ax",@progbits
	.align	128
        .global         triton_poi_fused__native_batch_norm_legit_no_training_relu_108
        .type           triton_poi_fused__native_batch_norm_legit_no_training_relu_108,@function
        .size           triton_poi_fused__native_batch_norm_legit_no_training_relu_108,(.L_x_1 - triton_poi_fused__native_batch_norm_legit_no_training_relu_108)
        .other          triton_poi_fused__native_batch_norm_legit_no_training_relu_108,@"STO_CUDA_ENTRY STV_DEFAULT"
triton_poi_fused__native_batch_norm_legit_no_training_relu_108:
.text.triton_poi_fused__native_batch_norm_legit_no_training_relu_108:
[----:B------:R-:W0:Y:S01]  /*0000*/  LDC R1, c[0x0][0x28] ;  /* 0x00000a00ff017b82 */ /* 0x000e220000000800 */
[----:B------:R-:W1:Y:S07]  /*0010*/  S2R R0, SR_TID.X ;  /* 0x0000000000007919 */ /* 0x000e6e0000002100 */
[----:B------:R-:W2:Y:S01]  /*0020*/  LDC.64 R8, c[0x0][0x220] ;  /* 0x00008800ff087b82 */ /* 0x000ea20000000a00 */
[----:B------:R-:W-:Y:S01]  /*0030*/  ULDC.64 UR4, c[0x0][0x208] ;  /* 0x0000820000047ab9 */ /* 0x000fe20000000a00 */
[----:B------:R-:W3:Y:S06]  /*0040*/  S2R R5, SR_CTAID.X ;  /* 0x0000000000057919 */ /* 0x000eec0000002500 */
[----:B------:R-:W4:Y:S08]  /*0050*/  LDC.64 R14, c[0x0][0x218] ;  /* 0x00008600ff0e7b82 */ /* 0x000f300000000a00 */
[----:B------:R-:W5:Y:S08]  /*0060*/  LDC.64 R12, c[0x0][0x210] ;  /* 0x00008400ff0c7b82 */ /* 0x000f700000000a00 */
[----:B------:R-:W4:Y:S01]  /*0070*/  LDC.64 R16, c[0x0][0x228] ;  /* 0x00008a00ff107b82 */ /* 0x000f220000000a00 */
[----:B-1----:R-:W-:-:S07]  /*0080*/  SHF.L.U32 R0, R0, 0x1, RZ ;  /* 0x0000000100007819 */ /* 0x002fce00000006ff */
[----:B------:R-:W1:Y:S01]  /*0090*/  LDC.64 R18, c[0x0][0x230] ;  /* 0x00008c00ff127b82 */ /* 0x000e620000000a00 */
[----:B---3--:R-:W-:Y:S02]  /*00a0*/  SHF.R.S32.HI R3, RZ, 0x17, R5 ;  /* 0x00000017ff037819 */ /* 0x008fe40000011405 */
[----:B------:R-:W-:Y:S02]  /*00b0*/  LOP3.LUT R0, R0, 0xfe, RZ, 0xc0, !PT ;  /* 0x000000fe00007812 */ /* 0x000fe400078ec0ff */
[----:B------:R-:W-:Y:S02]  /*00c0*/  SGXT R3, R3, 0x1 ;  /* 0x000000010303781a */ /* 0x000fe40000000200 */
[----:B------:R-:W-:-:S04]  /*00d0*/  LEA R0, R5, R0, 0x8 ;  /* 0x0000000005007211 */ /* 0x000fc800078e40ff */
[----:B------:R-:W-:Y:S02]  /*00e0*/  LEA.HI R3, R3, R0, RZ, 0x2 ;  /* 0x0000000003037211 */ /* 0x000fe400078f10ff */
[----:B------:R-:W-:Y:S02]  /*00f0*/  ISETP.GE.AND P0, PT, R0, 0x4200, PT ;  /* 0x000042000000780c */ /* 0x000fe40003f06270 */
[----:B------:R-:W-:-:S05]  /*0100*/  SHF.R.S32.HI R3, RZ, 0x2, R3 ;  /* 0x00000002ff037819 */ /* 0x000fca0000011403 */
[----:B------:R-:W-:-:S05]  /*0110*/  IMAD.HI R2, R3, 0x3e0f83e1, RZ ;  /* 0x3e0f83e103027827 */ /* 0x000fca00078e02ff */
[----:B------:R-:W-:-:S04]  /*0120*/  SHF.R.U32.HI R5, RZ, 0x1f, R2 ;  /* 0x0000001fff057819 */ /* 0x000fc80000011602 */
[----:B------:R-:W-:Y:S02]  /*0130*/  LEA.HI.SX32 R2, R2, R5, 0x18 ;  /* 0x0000000502027211 */ /* 0x000fe400078fc2ff */
[----:B------:R-:W-:-:S03]  /*0140*/  CS2R R4, SRZ ;  /* 0x0000000000047805 */ /* 0x000fc6000001ff00 */
[----:B------:R-:W-:-:S04]  /*0150*/  IMAD R11, R2, -0x420, R3 ;  /* 0xfffffbe0020b7824 */ /* 0x000fc800078e0203 */
[----:B--2---:R-:W-:-:S05]  /*0160*/  IMAD.WIDE R8, R11, 0x4, R8 ;  /* 0x000000040b087825 */ /* 0x004fca00078e0208 */
[----:B------:R-:W2:Y:S04]  /*0170*/  @!P0 LDG.E.EL R4, desc[UR4][R8.64] ;  /* 0x0000000408048981 */ /* 0x000ea8000c2e1900 */
[----:B------:R3:W2:Y:S01]  /*0180*/  @!P0 LDG.E.EL R5, desc[UR4][R8.64] ;  /* 0x0000000408058981 */ /* 0x0006a2000c2e1900 */
[----:B------:R-:W-:Y:S02]  /*0190*/  CS2R R6, SRZ ;  /* 0x0000000000067805 */ /* 0x000fe4000001ff00 */
[----:B------:R-:W-:Y:S01]  /*01a0*/  CS2R R2, SRZ ;  /* 0x0000000000027805 */ /* 0x000fe2000001ff00 */
[----:B----4-:R-:W-:-:S04]  /*01b0*/  IMAD.WIDE R14, R11, 0x4, R14 ;  /* 0x000000040b0e7825 */ /* 0x010fc800078e020e */
[----:B-----5:R-:W-:Y:S01]  /*01c0*/  IMAD.WIDE R12, R0, 0x4, R12 ;  /* 0x00000004000c7825 */ /* 0x020fe200078e020c */
[----:B------:R-:W4:Y:S01]  /*01d0*/  @!P0 LDG.E.EL R7, desc[UR4][R14.64] ;  /* 0x000000040e078981 */ /* 0x000f22000c2e1900 */
[----:B---3--:R-:W-:Y:S02]  /*01e0*/  CS2R R8, SRZ ;  /* 0x0000000000087805 */ /* 0x008fe4000001ff00 */
[C---:B0-----:R-:W-:Y:S01]  /*01f0*/  IMAD.WIDE R16, R11.reuse, 0x4, R16 ;  /* 0x000000040b107825 */ /* 0x041fe200078e0210 */
[----:B------:R0:W3:Y:S03]  /*0200*/  @!P0 LDG.E.EL R6, desc[UR4][R14.64] ;  /* 0x000000040e068981 */ /* 0x0000e6000c2e1900 */
[----:B-1----:R-:W-:Y:S01]  /*0210*/  IMAD.WIDE R18, R11, 0x4, R18 ;  /* 0x000000040b127825 */ /* 0x002fe200078e0212 */
[----:B------:R1:W4:Y:S01]  /*0220*/  @!P0 LDG.E.64 R2, desc[UR4][R12.64] ;  /* 0x000000040c028981 */ /* 0x000322000c1e1b00 */
[----:B------:R-:W-:-:S03]  /*0230*/  CS2R R10, SRZ ;  /* 0x00000000000a7805 */ /* 0x000fc6000001ff00 */
[----:B------:R-:W5:Y:S04]  /*0240*/  @!P0 LDG.E.EL R9, desc[UR4][R18.64] ;  /* 0x0000000412098981 */ /* 0x000f68000c2e1900 */
[----:B------:R-:W5:Y:S04]  /*0250*/  @!P0 LDG.E.EL R10, desc[UR4][R16.64] ;  /* 0x00000004100a8981 */ /* 0x000f68000c2e1900 */
[----:B------:R-:W3:Y:S04]  /*0260*/  @!P0 LDG.E.EL R11, desc[UR4][R16.64] ;  /* 0x00000004100b8981 */ /* 0x000ee8000c2e1900 */
[----:B------:R-:W3:Y:S01]  /*0270*/  @!P0 LDG.E.EL R8, desc[UR4][R18.64] ;  /* 0x0000000412088981 */ /* 0x000ee2000c2e1900 */
[----:B0-----:R-:W-:Y:S01]  /*0280*/  HFMA2.MMA R14, -RZ, RZ, 1.625, 0 ;  /* 0x3e800000ff0e7435 */ /* 0x001fe200000001ff */
[----:B--2---:R-:W-:Y:S01]  /*0290*/  FADD R4, R4, 9.9999997473787516356e-06 ;  /* 0x3727c5ac04047421 */ /* 0x004fe20000000000 */
[----:B------:R-:W-:-:S03]  /*02a0*/  FADD R5, R5, 9.9999997473787516356e-06 ;  /* 0x3727c5ac05057421 */ /* 0x000fc60000000000 */
[----:B-1----:R-:W0:Y:S08]  /*02b0*/  MUFU.SQRT R12, R4 ;  /* 0x00000004000c7308 */ /* 0x002e300000002000 */
[----:B------:R1:W2:Y:S01]  /*02c0*/  MUFU.SQRT R13, R5 ;  /* 0x00000005000d7308 */ /* 0x0002a20000002000 */
[C---:B0-----:R-:W-:Y:S02]  /*02d0*/  FSETP.GT.AND P1, PT, R12.reuse, 8.50705917302346158658e+37, PT ;  /* 0x7e8000000c00780b */ /* 0x041fe40003f24000 */
[----:B------:R-:W-:Y:S01]  /*02e0*/  FSETP.GEU.AND P3, PT, R12, 1.175494350822287508e-38, PT ;  /* 0x008000000c00780b */ /* 0x000fe20003f6e000 */
[----:B-1----:R-:W0:Y:S01]  /*02f0*/  LDC.64 R4, c[0x0][0x238] ;  /* 0x00008e00ff047b82 */ /* 0x002e220000000a00 */
[----:B--2---:R-:W-:-:S02]  /*0300*/  FSETP.GT.AND P2, PT, R13, 8.50705917302346158658e+37, PT ;  /* 0x7e8000000d00780b */ /* 0x004fc40003f44000 */
[----:B------:R-:W-:-:S07]  /*0310*/  FSETP.GEU.AND P4, PT, R13, 1.175494350822287508e-38, PT ;  /* 0x008000000d00780b */ /* 0x000fce0003f8e000 */
[----:B------:R-:W-:-:S04]  /*0320*/  @P1 FMUL R12, R12, 0.25 ;  /* 0x3e8000000c0c1820 */ /* 0x000fc80000400000 */
[----:B------:R-:W-:Y:S01]  /*0330*/  @!P3 FMUL R12, R12, 16777216 ;  /* 0x4b8000000c0cb820 */ /* 0x000fe20000400000 */
[----:B------:R-:W-:-:S04]  /*0340*/  @P2 FMUL R13, R13, 0.25 ;  /* 0x3e8000000d0d2820 */ /* 0x000fc80000400000 */
[----:B------:R-:W-:Y:S01]  /*0350*/  @!P4 FMUL R13, R13, 16777216 ;  /* 0x4b8000000d0dc820 */ /* 0x000fe20000400000 */
[----:B------:R-:W1:Y:S01]  /*0360*/  MUFU.RCP R12, R12 ;  /* 0x0000000c000c7308 */ /* 0x000e620000001000 */
[----:B------:R-:W-:-:S07]  /*0370*/  FSEL R15, R14, 1, P1 ;  /* 0x3f8000000e0f7808 */ /* 0x000fce0000800000 */
[----:B------:R-:W2:Y:S01]  /*0380*/  MUFU.RCP R13, R13 ;  /* 0x0000000d000d7308 */ /* 0x000ea20000001000 */
[----:B------:R-:W-:Y:S01]  /*0390*/  FSEL R14, R14, 1, P2 ;  /* 0x3f8000000e0e7808 */ /* 0x000fe20001000000 */
[----:B------:R-:W-:-:S04]  /*03a0*/  @!P3 FMUL R15, R15, 16777216 ;  /* 0x4b8000000f0fb820 */ /* 0x000fc80000400000 */
[----:B------:R-:W-:Y:S01]  /*03b0*/  @!P4 FMUL R14, R14, 16777216 ;  /* 0x4b8000000e0ec820 */ /* 0x000fe20000400000 */
[----:B----4-:R-:W-:Y:S01]  /*03c0*/  FADD R2, -R7, R2 ;  /* 0x0000000207027221 */ /* 0x010fe20000000100 */
[----:B---3--:R-:W-:Y:S01]  /*03d0*/  FADD R3, -R6, R3 ;  /* 0x0000000306037221 */ /* 0x008fe20000000100 */
[----:B-1----:R-:W-:Y:S01]  /*03e0*/  FMUL R15, R12, R15 ;  /* 0x0000000f0c0f7220 */ /* 0x002fe20000400000 */
[----:B--2---:R-:W-:-:S03]  /*03f0*/  FMUL R14, R13, R14 ;  /* 0x0000000e0d0e7220 */ /* 0x004fc60000400000 */
[----:B------:R-:W-:Y:S01]  /*0400*/  FMUL R2, R2, R15 ;  /* 0x0000000f02027220 */ /* 0x000fe20000400000 */
[----:B------:R-:W-:-:S03]  /*0410*/  FMUL R3, R3, R14 ;  /* 0x0000000e03037220 */ /* 0x000fc60000400000 */
[----:B-----5:R-:W-:Y:S01]  /*0420*/  FFMA R2, R2, R10, R9 ;  /* 0x0000000a02027223 */ /* 0x020fe20000000009 */
[----:B------:R-:W-:-:S04]  /*0430*/  FFMA R3, R3, R11, R8 ;  /* 0x0000000b03037223 */ /* 0x000fc80000000008 */
[----:B------:R-:W-:Y:S02]  /*0440*/  FSETP.GEU.AND P1, PT, R2, RZ, PT ;  /* 0x000000ff0200720b */ /* 0x000fe40003f2e000 */
[C---:B------:R-:W-:Y:S01]  /*0450*/  FSETP.GEU.AND P2, PT, R3.reuse, RZ, PT ;  /* 0x000000ff0300720b */ /* 0x040fe20003f4e000 */
[----:B0-----:R-:W-:Y:S01]  /*0460*/  IMAD.WIDE R4, R0, 0x4, R4 ;  /* 0x0000000400047825 */ /* 0x001fe200078e0204 */
[----:B------:R-:W-:Y:S02]  /*0470*/  FSEL R2, R2, RZ, P1 ;  /* 0x000000ff02027208 */ /* 0x000fe40000800000 */
[----:B------:R-:W-:Y:S01]  /*0480*/  FSEL R3, R3, RZ, P2 ;  /* 0x000000ff03037208 */ /* 0x000fe20001000000 */
[----:B------:R-:W-:Y:S08]  /*0490*/  @P0 EXIT ;  /* 0x000000000000094d */ /* 0x000ff00003800000 */
[----:B------:R-:W-:Y:S01]  /*04a0*/  STG.E.64 desc[UR4][R4.64], R2 ;  /* 0x0000000204007986 */ /* 0x000fe2000c101b04 */
[----:B------:R-:W-:Y:S05]  /*04b0*/  EXIT ;  /* 0x000000000000794d */ /* 0x000fea0003800000 */
.L_x_0:
[----:B------:R-:W-:-:S00]  /*04c0*/  BRA `(.L_x_0) ;  /* 0xfffffffc00fc7947 */ /* 0x000fc0000383ffff */
[----:B------:R-:W-:-:S00]  /*04d0*/  NOP ;  /* 0x0000000000007918 */ /* 0x000fc00000000000 */
        /* <DEDUP_REMOVED lines=10> */
.L_x_1:


//--------------------- .nv.global.init           --------------------------
	.section	.nv.global.init,"aw",@progbits
.nv.global.init:
	.type		_$_str,@object
	.size		_$_str,(_$_str_$_2 - _$_str)
_$_str:
        /*0000*/ 	.byte	0x5f, 0x5f, 0x43, 0x55, 0x44, 0x41, 0x5f, 0x46, 0x54, 0x5a, 0x00
	.type		_$_str_$_2,@object
	.size		_$_str_$_2,(.L_1 - _$_str_$_2)
_$_str_$_2:
        /*000b*/ 	.byte	0x5f, 0x5f, 0x43, 0x55, 0x44, 0x41, 0x5f, 0x50, 0x52, 0x45, 0x43, 0x5f, 0x53, 0x51, 0x52, 0x54
        /*001b*/ 	.byte	0x00
.L_1:


//--------------------- .nv.constant0.triton_poi_fused__native_batch_norm_legit_no_training_relu_108 --------------------------
	.section	.nv.constant0.triton_poi_fused__native_batch_norm_legit_no_training_relu_108,"a",@progbits
	.sectionflags	@""
	.align	4
.nv.constant0.triton_poi_fused__native_batch_norm_legit_no_training_relu_108:
	.zero		580
